	.headerflags	@"EF_CUDA_TEXMODE_UNIFIED EF_CUDA_64BIT_ADDRESS EF_CUDA_ACCELERATORS EF_CUDA_SM90 EF_CUDA_VIRTUAL_SM(EF_CUDA_SM90)"
	.elftype	@"ET_EXEC"


//--------------------- .nv.info                  --------------------------
	.section	.nv.info,"",@"SHT_CUDA_INFO"
	.align	4


	//----- nvinfo : EIATTR_REGCOUNT
	.align		4
        /*0000*/ 	.byte	0x04, 0x2f
        /*0002*/ 	.short	(.L_1 - .L_0)
	.align		4
.L_0:
        /*0004*/ 	.word	index@(triton_poi_fused__softmax_1)
        /*0008*/ 	.word	0x00000038


	//----- nvinfo : EIATTR_MIN_STACK_SIZE
	.align		4
.L_1:
        /*000c*/ 	.byte	0x04, 0x12
        /*000e*/ 	.short	(.L_3 - .L_2)
	.align		4
.L_2:
        /*0010*/ 	.word	index@(triton_poi_fused__softmax_1)
        /*0014*/ 	.word	0x00000000


	//----- nvinfo : EIATTR_FRAME_SIZE
	.align		4
.L_3:
        /*0018*/ 	.byte	0x04, 0x11
        /*001a*/ 	.short	(.L_5 - .L_4)
	.align		4
.L_4:
        /*001c*/ 	.word	index@(triton_poi_fused__softmax_1)
        /*0020*/ 	.word	0x00000000


	//----- nvinfo : EIATTR_MIN_STACK_SIZE
	.align		4
.L_5:
        /*0024*/ 	.byte	0x04, 0x12
        /*0026*/ 	.short	(.L_7 - .L_6)
	.align		4
.L_6:
        /*0028*/ 	.word	index@(triton_poi_fused__softmax_1)
        /*002c*/ 	.word	0x00000000
.L_7:


//--------------------- .nv.info.triton_poi_fused__softmax_1 --------------------------
	.section	.nv.info.triton_poi_fused__softmax_1,"",@"SHT_CUDA_INFO"
	.sectionflags	@""
	.align	4


	//----- nvinfo : EIATTR_CUDA_API_VERSION
	.align		4
        /*0000*/ 	.byte	0x04, 0x37
        /*0002*/ 	.short	(.L_9 - .L_8)
.L_8:
        /*0004*/ 	.word	0x0000007c


	//----- nvinfo : EIATTR_KPARAM_INFO
	.align		4
.L_9:
        /*0008*/ 	.byte	0x04, 0x17
        /*000a*/ 	.short	(.L_11 - .L_10)
.L_10:
        /*000c*/ 	.word	0x00000000
        /*0010*/ 	.short	0x0002
        /*0012*/ 	.short	0x0010
        /*0014*/ 	.byte	0x00, 0xf0, 0x11, 0x00


	//----- nvinfo : EIATTR_KPARAM_INFO
	.align		4
.L_11:
        /*0018*/ 	.byte	0x04, 0x17
        /*001a*/ 	.short	(.L_13 - .L_12)
.L_12:
        /*001c*/ 	.word	0x00000000
        /*0020*/ 	.short	0x0001
        /*0022*/ 	.short	0x0008
        /*0024*/ 	.byte	0x00, 0xf4, 0x21, 0x00


	//----- nvinfo : EIATTR_KPARAM_INFO
	.align		4
.L_13:
        /*0028*/ 	.byte	0x04, 0x17
        /*002a*/ 	.short	(.L_15 - .L_14)
.L_14:
        /*002c*/ 	.word	0x00000000
        /*0030*/ 	.short	0x0000
        /*0032*/ 	.short	0x0000
        /*0034*/ 	.byte	0x00, 0xf4, 0x21, 0x00


	//----- nvinfo : EIATTR_SPARSE_MMA_MASK
	.align		4
.L_15:
        /*0038*/ 	.byte	0x03, 0x50
        /*003a*/ 	.short	0x0000


	//----- nvinfo : EIATTR_MAXREG_COUNT
	.align		4
        /*003c*/ 	.byte	0x03, 0x1b
        /*003e*/ 	.short	0x00ff


	//----- nvinfo : EIATTR_EXIT_INSTR_OFFSETS
	.align		4
        /*0040*/ 	.byte	0x04, 0x1c
        /*0042*/ 	.short	(.L_17 - .L_16)


	//   ....[0]....
.L_16:
        /*0044*/ 	.word	0x00001460


	//   ....[1]....
        /*0048*/ 	.word	0x00001480


	//----- nvinfo : EIATTR_REQNTID
	.align		4
.L_17:
        /*004c*/ 	.byte	0x04, 0x10
        /*004e*/ 	.short	(.L_19 - .L_18)
.L_18:
        /*0050*/ 	.word	0x00000080
        /*0054*/ 	.word	0x00000001
        /*0058*/ 	.word	0x00000001


	//----- nvinfo : EIATTR_CBANK_PARAM_SIZE
	.align		4
.L_19:
        /*005c*/ 	.byte	0x03, 0x19
        /*005e*/ 	.short	0x0014


	//----- nvinfo : EIATTR_PARAM_CBANK
	.align		4
        /*0060*/ 	.byte	0x04, 0x0a
        /*0062*/ 	.short	(.L_21 - .L_20)
	.align		4
.L_20:
        /*0064*/ 	.word	index@(.nv.constant0.triton_poi_fused__softmax_1)
        /*0068*/ 	.short	0x0210
        /*006a*/ 	.short	0x0014


	//----- nvinfo : EIATTR_SW_WAR
	.align		4
.L_21:
        /*006c*/ 	.byte	0x04, 0x36
        /*006e*/ 	.short	(.L_23 - .L_22)
.L_22:
        /*0070*/ 	.word	0x00000008
.L_23:


//--------------------- .nv.callgraph             --------------------------
	.section	.nv.callgraph,"",@"SHT_CUDA_CALLGRAPH"
	.align	4
	.sectionentsize	8
	.align		4
        /*0000*/ 	.word	0x00000000
	.align		4
        /*0004*/ 	.word	0xffffffff
	.align		4
        /*0008*/ 	.word	0x00000000
	.align		4
        /*000c*/ 	.word	0xfffffffe
	.align		4
        /*0010*/ 	.word	0x00000000
	.align		4
        /*0014*/ 	.word	0xfffffffd
	.align		4
        /*0018*/ 	.word	0x00000000
	.align		4
        /*001c*/ 	.word	0xfffffffc


//--------------------- .text.triton_poi_fused__softmax_1 --------------------------
	.section	.text.triton_poi_fused__softmax_1,"ax",@progbits
	.align	128
        .global         triton_poi_fused__softmax_1
        .type           triton_poi_fused__softmax_1,@function
        .size           triton_poi_fused__softmax_1,(.L_x_1 - triton_poi_fused__softmax_1)
        .other          triton_poi_fused__softmax_1,@"STO_CUDA_ENTRY STV_DEFAULT"
triton_poi_fused__softmax_1:
.text.triton_poi_fused__softmax_1:
[----:B------:R-:W0:Y:S01]  /*0000*/  LDC R1, c[0x0][0x28] ;  /* 0x00000a00ff017b82 */ /* 0x000e220000000800 */
[----:B------:R-:W1:Y:S01]  /*0010*/  S2R R0, SR_TID.X ;  /* 0x0000000000007919 */ /* 0x000e620000002100 */
[----:B------:R-:W-:Y:S01]  /*0020*/  HFMA2.MMA R24, -RZ, RZ, 0, 0 ;  /* 0x00000000ff187435 */ /* 0x000fe200000001ff */
[----:B------:R-:W-:Y:S01]  /*0030*/  MOV R28, RZ ;  /* 0x000000ff001c7202 */ /* 0x000fe20000000f00 */
[----:B------:R-:W-:Y:S01]  /*0040*/  HFMA2.MMA R14, -RZ, RZ, 0, 0 ;  /* 0x00000000ff0e7435 */ /* 0x000fe200000001ff */
[----:B------:R-:W2:Y:S01]  /*0050*/  S2R R25, SR_CTAID.X ;  /* 0x0000000000197919 */ /* 0x000ea20000002500 */
[----:B------:R-:W-:Y:S01]  /*0060*/  HFMA2.MMA R10, -RZ, RZ, 0, 0 ;  /* 0x00000000ff0a7435 */ /* 0x000fe200000001ff */
[----:B------:R-:W-:Y:S01]  /*0070*/  MOV R30, RZ ;  /* 0x000000ff001e7202 */ /* 0x000fe20000000f00 */
[----:B------:R-:W-:Y:S01]  /*0080*/  HFMA2.MMA R22, -RZ, RZ, 0, 0 ;  /* 0x00000000ff167435 */ /* 0x000fe200000001ff */
[----:B------:R-:W-:Y:S01]  /*0090*/  MOV R20, RZ ;  /* 0x000000ff00147202 */ /* 0x000fe20000000f00 */
[----:B------:R-:W3:Y:S01]  /*00a0*/  LDC.64 R26, c[0x0][0x210] ;  /* 0x00008400ff1a7b82 */ /* 0x000ee20000000a00 */
[----:B------:R-:W-:Y:S01]  /*00b0*/  HFMA2.MMA R51, -RZ, RZ, 0, 2048 ;  /* 0x00006800ff337435 */ /* 0x000fe200000001ff */
[----:B------:R-:W-:Y:S01]  /*00c0*/  MOV R18, RZ ;  /* 0x000000ff00127202 */ /* 0x000fe20000000f00 */
[----:B------:R-:W-:Y:S01]  /*00d0*/  ULDC.64 UR4, c[0x0][0x208] ;  /* 0x0000820000047ab9 */ /* 0x000fe20000000a00 */
[----:B------:R-:W-:-:S02]  /*00e0*/  MOV R46, RZ ;  /* 0x000000ff002e7202 */ /* 0x000fc40000000f00 */
[----:B------:R-:W-:Y:S02]  /*00f0*/  MOV R38, RZ ;  /* 0x000000ff00267202 */ /* 0x000fe40000000f00 */
[----:B-1----:R-:W-:-:S04]  /*0100*/  SHF.L.U32 R0, R0, 0x2, RZ ;  /* 0x0000000200007819 */ /* 0x002fc800000006ff */
[----:B------:R-:W-:-:S04]  /*0110*/  LOP3.LUT R0, R0, 0x1fc, RZ, 0xc0, !PT ;  /* 0x000001fc00007812 */ /* 0x000fc800078ec0ff */
[----:B--2---:R-:W-:-:S04]  /*0120*/  LEA R25, R25, R0, 0xa ;  /* 0x0000000019197211 */ /* 0x004fc800078e50ff */
[----:B------:R-:W-:Y:S01]  /*0130*/  IADD3 R29, R25, 0x2, RZ ;  /* 0x00000002191d7810 */ /* 0x000fe20007ffe0ff */
[C-C-:B------:R-:W-:Y:S01]  /*0140*/  IMAD.HI R12, R25.reuse, -0x61b970cb, R24.reuse ;  /* 0x9e468f35190c7827 */ /* 0x140fe200078e0218 */
[----:B------:R-:W-:Y:S02]  /*0150*/  IADD3 R31, R25, 0x3, RZ ;  /* 0x00000003191f7810 */ /* 0x000fe40007ffe0ff */
[----:B------:R-:W-:Y:S01]  /*0160*/  IADD3 R15, R25, 0x203, RZ ;  /* 0x00000203190f7810 */ /* 0x000fe20007ffe0ff */
[----:B------:R-:W-:Y:S01]  /*0170*/  IMAD.HI R24, R25, -0x61b970cb, R24 ;  /* 0x9e468f3519187827 */ /* 0x000fe200078e0218 */
[----:B------:R-:W-:Y:S02]  /*0180*/  IADD3 R11, R25, 0x1, RZ ;  /* 0x00000001190b7810 */ /* 0x000fe40007ffe0ff */
[----:B------:R-:W-:Y:S01]  /*0190*/  SHF.R.U32.HI R3, RZ, 0x1f, R12 ;  /* 0x0000001fff037819 */ /* 0x000fe2000001160c */
[----:B------:R-:W-:Y:S01]  /*01a0*/  IMAD.HI R2, R29, -0x61b970cb, R28 ;  /* 0x9e468f351d027827 */ /* 0x000fe200078e021c */
[----:B------:R-:W-:-:S02]  /*01b0*/  SHF.R.U32.HI R5, RZ, 0x1f, R24 ;  /* 0x0000001fff057819 */ /* 0x000fc40000011618 */
[----:B------:R-:W-:Y:S01]  /*01c0*/  LEA.HI.SX32 R9, R12, R3, 0x14 ;  /* 0x000000030c097211 */ /* 0x000fe200078fa2ff */
[----:B------:R-:W-:Y:S01]  /*01d0*/  IMAD.HI R43, R31, -0x61b970cb, R30 ;  /* 0x9e468f351f2b7827 */ /* 0x000fe200078e021e */
[----:B------:R-:W-:Y:S02]  /*01e0*/  LEA.HI.SX32 R24, R24, R5, 0x14 ;  /* 0x0000000518187211 */ /* 0x000fe400078fa2ff */
[----:B------:R-:W-:Y:S01]  /*01f0*/  SHF.R.U32.HI R5, RZ, 0x1f, R2 ;  /* 0x0000001fff057819 */ /* 0x000fe20000011602 */
[----:B------:R-:W-:Y:S01]  /*0200*/  IMAD.HI R47, R15, -0x61b970cb, R14 ;  /* 0x9e468f350f2f7827 */ /* 0x000fe200078e020e */
[----:B------:R-:W-:Y:S02]  /*0210*/  SHF.R.U32.HI R4, RZ, 0x1f, R43 ;  /* 0x0000001fff047819 */ /* 0x000fe4000001162b */
[----:B------:R-:W-:Y:S01]  /*0220*/  LEA.HI.SX32 R12, R12, R3, 0x12 ;  /* 0x000000030c0c7211 */ /* 0x000fe200078f92ff */
[----:B------:R-:W-:Y:S01]  /*0230*/  IMAD.HI R14, R29, -0x61b970cb, R28 ;  /* 0x9e468f351d0e7827 */ /* 0x000fe200078e021c */
[----:B------:R-:W-:-:S02]  /*0240*/  LEA.HI.SX32 R28, R2, R5, 0x14 ;  /* 0x00000005021c7211 */ /* 0x000fc400078fa2ff */
[----:B------:R-:W-:Y:S01]  /*0250*/  IADD3 R21, R25, 0x200, RZ ;  /* 0x0000020019157810 */ /* 0x000fe20007ffe0ff */
[C---:B------:R-:W-:Y:S01]  /*0260*/  IMAD.HI R0, R11.reuse, -0x61b970cb, R10 ;  /* 0x9e468f350b007827 */ /* 0x040fe200078e020a */
[----:B------:R-:W-:Y:S02]  /*0270*/  SHF.R.U32.HI R5, RZ, 0x1f, R14 ;  /* 0x0000001fff057819 */ /* 0x000fe4000001160e */
[----:B------:R-:W-:Y:S01]  /*0280*/  IADD3 R23, R25, 0x201, RZ ;  /* 0x0000020119177810 */ /* 0x000fe20007ffe0ff */
[----:B------:R-:W-:Y:S01]  /*0290*/  IMAD.HI R13, R11, -0x61b970cb, R10 ;  /* 0x9e468f350b0d7827 */ /* 0x000fe200078e020a */
[----:B------:R-:W-:Y:S02]  /*02a0*/  SHF.R.U32.HI R3, RZ, 0x1f, R0 ;  /* 0x0000001fff037819 */ /* 0x000fe40000011600 */
[----:B------:R-:W-:Y:S01]  /*02b0*/  LEA.HI.SX32 R43, R43, R4, 0x14 ;  /* 0x000000042b2b7211 */ /* 0x000fe200078fa2ff */
[----:B------:R-:W-:Y:S01]  /*02c0*/  IMAD.HI R49, R21, -0x61b970cb, R20 ;  /* 0x9e468f3515317827 */ /* 0x000fe200078e0214 */
[----:B------:R-:W-:-:S02]  /*02d0*/  LEA.HI.SX32 R5, R14, R5, 0x14 ;  /* 0x000000050e057211 */ /* 0x000fc400078fa2ff */
[----:B------:R-:W-:Y:S01]  /*02e0*/  IADD3 R4, R25, 0x2, RZ ;  /* 0x0000000219047810 */ /* 0x000fe20007ffe0ff */
[----:B------:R-:W-:Y:S01]  /*02f0*/  IMAD.HI R7, R23, -0x61b970cb, R22 ;  /* 0x9e468f3517077827 */ /* 0x000fe200078e0216 */
[----:B------:R-:W-:Y:S02]  /*0300*/  LEA.HI.SX32 R10, R0, R3, 0x14 ;  /* 0x00000003000a7211 */ /* 0x000fe400078fa2ff */
[----:B------:R-:W-:Y:S01]  /*0310*/  SHF.R.U32.HI R0, RZ, 0x1f, R47 ;  /* 0x0000001fff007819 */ /* 0x000fe2000001162f */
[----:B------:R-:W-:Y:S01]  /*0320*/  IMAD R53, R5, -0x19e1, R4 ;  /* 0xffffe61f05357824 */ /* 0x000fe200078e0204 */
[----:B------:R-:W-:Y:S01]  /*0330*/  SHF.R.U32.HI R2, RZ, 0x1f, R13 ;  /* 0x0000001fff027819 */ /* 0x000fe2000001160d */
[----:B------:R-:W-:Y:S01]  /*0340*/  HFMA2.MMA R4, -RZ, RZ, 0, 2048 ;  /* 0x00006800ff047435 */ /* 0x000fe200000001ff */
[----:B------:R-:W-:Y:S01]  /*0350*/  LEA.HI.SX32 R47, R47, R0, 0x14 ;  /* 0x000000002f2f7211 */ /* 0x000fe200078fa2ff */
[----:B------:R-:W-:Y:S01]  /*0360*/  IMAD R33, R24, -0x19e1, R25 ;  /* 0xffffe61f18217824 */ /* 0x000fe200078e0219 */
[----:B------:R-:W-:Y:S01]  /*0370*/  IADD3 R19, R25, 0x202, RZ ;  /* 0x0000020219137810 */ /* 0x000fe20007ffe0ff */
[----:B------:R-:W-:Y:S01]  /*0380*/  IMAD R16, R12, R51, 0x3400 ;  /* 0x000034000c107424 */ /* 0x000fe200078e0233 */
[----:B------:R-:W-:-:S02]  /*0390*/  SHF.R.U32.HI R0, RZ, 0x1f, R49 ;  /* 0x0000001fff007819 */ /* 0x000fc40000011631 */
[----:B------:R-:W-:Y:S01]  /*03a0*/  SHF.R.U32.HI R6, RZ, 0x1f, R7 ;  /* 0x0000001fff067819 */ /* 0x000fe20000011607 */
[----:B------:R-:W-:Y:S01]  /*03b0*/  IMAD.HI R8, R19, -0x61b970cb, R18 ;  /* 0x9e468f3513087827 */ /* 0x000fe200078e0212 */
[----:B------:R-:W-:Y:S02]  /*03c0*/  LEA.HI.SX32 R2, R13, R2, 0x14 ;  /* 0x000000020d027211 */ /* 0x000fe400078fa2ff */
[----:B------:R-:W-:Y:S01]  /*03d0*/  IADD3 R17, R25, 0x1, RZ ;  /* 0x0000000119117810 */ /* 0x000fe20007ffe0ff */
[C---:B------:R-:W-:Y:S01]  /*03e0*/  IMAD R39, R12.reuse, R4, 0x1a00 ;  /* 0x00001a000c277424 */ /* 0x040fe200078e0204 */
[CC--:B------:R-:W-:Y:S02]  /*03f0*/  LEA.HI.SX32 R13, R49.reuse, R0.reuse, 0x14 ;  /* 0x00000000310d7211 */ /* 0x0c0fe400078fa2ff */
[----:B------:R-:W-:Y:S01]  /*0400*/  LEA.HI.SX32 R49, R49, R0, 0x12 ;  /* 0x0000000031317211 */ /* 0x000fe200078f92ff */
[----:B------:R-:W-:Y:S01]  /*0410*/  IMAD R0, R12, R51, 0x4e00 ;  /* 0x00004e000c007424 */ /* 0x000fe200078e0233 */
[----:B------:R-:W-:Y:S01]  /*0420*/  LEA.HI.SX32 R7, R7, R6, 0x14 ;  /* 0x0000000607077211 */ /* 0x000fe200078fa2ff */
[----:B------:R-:W-:Y:S01]  /*0430*/  IMAD R6, R9, -0x19e1, R25 ;  /* 0xffffe61f09067824 */ /* 0x000fe200078e0219 */
[----:B------:R-:W-:Y:S01]  /*0440*/  ISETP.GE.AND P1, PT, R25, 0x67840, PT ;  /* 0x000678401900780c */ /* 0x000fe20003f26270 */
[----:B------:R-:W-:Y:S01]  /*0450*/  IMAD R17, R2, -0x19e1, R17 ;  /* 0xffffe61f02117824 */ /* 0x000fe200078e0211 */
[----:B------:R-:W-:Y:S01]  /*0460*/  SHF.R.U32.HI R3, RZ, 0x1f, R8 ;  /* 0x0000001fff037819 */ /* 0x000fe20000011608 */
[----:B------:R-:W-:Y:S01]  /*0470*/  HFMA2.MMA R2, -RZ, RZ, 0, 0 ;  /* 0x00000000ff027435 */ /* 0x000fe200000001ff */
[----:B------:R-:W-:Y:S01]  /*0480*/  IADD3 R35, R33, R16, RZ ;  /* 0x0000001021237210 */ /* 0x000fe20007ffe0ff */
[----:B------:R-:W-:Y:S01]  /*0490*/  IMAD R9, R9, 0x1a00, R6 ;  /* 0x00001a0009097824 */ /* 0x000fe200078e0206 */
[----:B------:R-:W-:Y:S01]  /*04a0*/  IADD3 R33, R33, R0, RZ ;  /* 0x0000000021217210 */ /* 0x000fe20007ffe0ff */
[----:B------:R-:W-:Y:S01]  /*04b0*/  IMAD R50, R43, -0x19e1, R31 ;  /* 0xffffe61f2b327824 */ /* 0x000fe200078e021f */
[----:B------:R-:W-:Y:S01]  /*04c0*/  LEA.HI.SX32 R3, R8, R3, 0x14 ;  /* 0x0000000308037211 */ /* 0x000fe200078fa2ff */
[--C-:B---3--:R-:W-:Y:S01]  /*04d0*/  IMAD.WIDE R8, R9, 0x4, R26.reuse ;  /* 0x0000000409087825 */ /* 0x108fe200078e021a */
[----:B------:R-:W-:Y:S01]  /*04e0*/  IADD3 R37, R6, R39, RZ ;  /* 0x0000002706257210 */ /* 0x000fe20007ffe0ff */
[----:B------:R-:W-:Y:S01]  /*04f0*/  HFMA2.MMA R42, -RZ, RZ, 0, 0 ;  /* 0x00000000ff2a7435 */ /* 0x000fe200000001ff */
[----:B------:R-:W-:Y:S01]  /*0500*/  CS2R R44, SRZ ;  /* 0x00000000002c7805 */ /* 0x000fe2000001ff00 */
[----:B------:R-:W-:Y:S01]  /*0510*/  IMAD.WIDE R32, R33, 0x4, R26 ;  /* 0x0000000421207825 */ /* 0x000fe200078e021a */
[----:B------:R1:W2:Y:S01]  /*0520*/  @!P1 LDG.E R2, desc[UR4][R8.64] ;  /* 0x0000000408029981 */ /* 0x0002a2000c1e1900 */
[----:B------:R-:W-:-:S02]  /*0530*/  ISETP.GE.AND P0, PT, R21, 0x67840, PT ;  /* 0x000678401500780c */ /* 0x000fc40003f06270 */
[----:B------:R-:W-:Y:S01]  /*0540*/  IMAD R31, R10, -0x19e1, R11 ;  /* 0xffffe61f0a1f7824 */ /* 0x000fe200078e020b */
[----:B------:R3:W4:Y:S01]  /*0550*/  @!P1 LDG.E.EL R18, desc[UR4][R32.64] ;  /* 0x0000000420129981 */ /* 0x000722000c2e1900 */
[----:B------:R-:W-:Y:S01]  /*0560*/  IMAD.WIDE R36, R37, 0x4, R26 ;  /* 0x0000000425247825 */ /* 0x000fe200078e021a */
[----:B------:R-:W-:-:S03]  /*0570*/  MOV R5, RZ ;  /* 0x000000ff00057202 */ /* 0x000fc60000000f00 */
[----:B------:R-:W-:Y:S01]  /*0580*/  IMAD.WIDE R34, R35, 0x4, R26 ;  /* 0x0000000423227825 */ /* 0x000fe200078e021a */
[----:B------:R5:W2:Y:S03]  /*0590*/  @!P1 LDG.E.EL R46, desc[UR4][R36.64] ;  /* 0x00000004242e9981 */ /* 0x000aa6000c2e1900 */
[----:B-1----:R-:W-:Y:S01]  /*05a0*/  IMAD R8, R28, -0x19e1, R29 ;  /* 0xffffe61f1c087824 */ /* 0x002fe200078e021d */
[----:B---3--:R-:W-:Y:S01]  /*05b0*/  IADD3 R33, R31, R39, RZ ;  /* 0x000000271f217210 */ /* 0x008fe20007ffe0ff */
[C---:B------:R-:W-:Y:S01]  /*05c0*/  IMAD R29, R12.reuse, 0x6800, R31 ;  /* 0x000068000c1d7824 */ /* 0x040fe200078e021f */
[----:B------:R1:W3:Y:S01]  /*05d0*/  @!P1 LDG.E.EL R38, desc[UR4][R34.64] ;  /* 0x0000000422269981 */ /* 0x0002e2000c2e1900 */
[----:B------:R-:W-:Y:S01]  /*05e0*/  IMAD R41, R12, 0x6800, R6 ;  /* 0x000068000c297824 */ /* 0x000fe200078e0206 */
[----:B------:R-:W-:Y:S01]  /*05f0*/  HFMA2.MMA R6, -RZ, RZ, 0, 0 ;  /* 0x00000000ff067435 */ /* 0x000fe200000001ff */
[----:B------:R-:W-:-:S02]  /*0600*/  IMAD R43, R43, 0x1a00, R50 ;  /* 0x00001a002b2b7824 */ /* 0x000fc400078e0232 */
[----:B-----5:R-:W-:Y:S02]  /*0610*/  IMAD R37, R10, 0x1a00, R31 ;  /* 0x00001a000a257824 */ /* 0x020fe400078e021f */
[--C-:B------:R-:W-:Y:S02]  /*0620*/  IMAD R10, R12, 0x6800, R8.reuse ;  /* 0x000068000c0a7824 */ /* 0x100fe400078e0208 */
[----:B-1----:R-:W-:Y:S01]  /*0630*/  IMAD R35, R28, 0x1a00, R8 ;  /* 0x00001a001c237824 */ /* 0x002fe200078e0208 */
[----:B------:R-:W-:Y:S01]  /*0640*/  IADD3 R8, R8, R39, RZ ;  /* 0x0000002708087210 */ /* 0x000fe20007ffe0ff */
[----:B------:R-:W-:-:S04]  /*0650*/  IMAD.WIDE R28, R29, 0x4, R26 ;  /* 0x000000041d1c7825 */ /* 0x000fc800078e021a */
[--C-:B------:R-:W-:Y:S01]  /*0660*/  IMAD.WIDE R32, R33, 0x4, R26.reuse ;  /* 0x0000000421207825 */ /* 0x100fe200078e021a */
[----:B------:R1:W5:Y:S03]  /*0670*/  @!P1 LDG.E.EL R42, desc[UR4][R28.64] ;  /* 0x000000041c2a9981 */ /* 0x000366000c2e1900 */
[--C-:B------:R-:W-:Y:S01]  /*0680*/  IMAD.WIDE R30, R43, 0x4, R26.reuse ;  /* 0x000000042b1e7825 */ /* 0x100fe200078e021a */
[----:B------:R1:W5:Y:S01]  /*0690*/  @!P1 LDG.E.EL R45, desc[UR4][R32.64] ;  /* 0x00000004202d9981 */ /* 0x000362000c2e1900 */
[----:B------:R-:W-:Y:S01]  /*06a0*/  HFMA2.MMA R43, -RZ, RZ, 0, 0 ;  /* 0x00000000ff2b7435 */ /* 0x000fe200000001ff */
[----:B------:R-:W-:Y:S01]  /*06b0*/  IADD3 R39, R50, R39, RZ ;  /* 0x0000002732277210 */ /* 0x000fe20007ffe0ff */
[--C-:B------:R-:W-:Y:S01]  /*06c0*/  IMAD.WIDE R40, R41, 0x4, R26.reuse ;  /* 0x0000000429287825 */ /* 0x100fe200078e021a */
[----:B------:R1:W2:Y:S03]  /*06d0*/  @!P1 LDG.E R6, desc[UR4][R30.64] ;  /* 0x000000041e069981 */ /* 0x0002a6000c1e1900 */
[----:B-1----:R-:W-:Y:S01]  /*06e0*/  IMAD.WIDE R28, R8, 0x4, R26 ;  /* 0x00000004081c7825 */ /* 0x002fe200078e021a */
[----:B------:R-:W-:Y:S01]  /*06f0*/  MOV R9, RZ ;  /* 0x000000ff00097202 */ /* 0x000fe20000000f00 */
[----:B------:R1:W2:Y:S02]  /*0700*/  @!P1 LDG.E.EL R5, desc[UR4][R40.64] ;  /* 0x0000000428059981 */ /* 0x0002a4000c2e1900 */
[----:B------:R-:W-:-:S02]  /*0710*/  IMAD R8, R13, -0x19e1, R21 ;  /* 0xffffe61f0d087824 */ /* 0x000fc400078e0215 */
[----:B0-----:R-:W-:Y:S02]  /*0720*/  IMAD R33, R49, R4, 0x1a00 ;  /* 0x00001a0031217424 */ /* 0x001fe400078e0204 */
[----:B------:R-:W-:Y:S01]  /*0730*/  IMAD R48, R47, -0x19e1, R15 ;  /* 0xffffe61f2f307824 */ /* 0x000fe200078e020f */
[----:B------:R-:W-:Y:S01]  /*0740*/  MOV R11, RZ ;  /* 0x000000ff000b7202 */ /* 0x000fe20000000f00 */
[----:B------:R-:W-:Y:S01]  /*0750*/  IMAD.WIDE R30, R10, 0x4, R26 ;  /* 0x000000040a1e7825 */ /* 0x000fe200078e021a */
[----:B------:R-:W5:Y:S03]  /*0760*/  @!P1 LDG.E.EL R44, desc[UR4][R28.64] ;  /* 0x000000041c2c9981 */ /* 0x000f66000c2e1900 */
[----:B------:R-:W-:Y:S01]  /*0770*/  IMAD R10, R7, -0x19e1, R23 ;  /* 0xffffe61f070a7824 */ /* 0x000fe200078e0217 */
[----:B------:R-:W-:Y:S01]  /*0780*/  IADD3 R23, R8, R33, RZ ;  /* 0x0000002108177210 */ /* 0x000fe20007ffe0ff */
[----:B------:R-:W-:Y:S01]  /*0790*/  IMAD.WIDE R20, R39, 0x4, R26 ;  /* 0x0000000427147825 */ /* 0x000fe200078e021a */
[----:B------:R-:W-:-:S02]  /*07a0*/  MOV R39, RZ ;  /* 0x000000ff00277202 */ /* 0x000fc40000000f00 */
[----:B-1----:R-:W-:Y:S01]  /*07b0*/  CS2R R40, SRZ ;  /* 0x0000000000287805 */ /* 0x002fe2000001ff00 */
[--C-:B------:R-:W-:Y:S01]  /*07c0*/  IMAD.WIDE R36, R37, 0x4, R26.reuse ;  /* 0x0000000425247825 */ /* 0x100fe200078e021a */
[----:B------:R0:W5:Y:S03]  /*07d0*/  @!P1 LDG.E.EL R43, desc[UR4][R20.64] ;  /* 0x00000004142b9981 */ /* 0x000166000c2e1900 */
[----:B------:R-:W-:Y:S01]  /*07e0*/  IMAD.WIDE R34, R35, 0x4, R26 ;  /* 0x0000000423227825 */ /* 0x000fe200078e021a */
[----:B------:R1:W5:Y:S03]  /*07f0*/  @!P1 LDG.E R9, desc[UR4][R36.64] ;  /* 0x0000000424099981 */ /* 0x000366000c1e1900 */
[----:B------:R-:W-:Y:S01]  /*0800*/  IMAD R4, R3, -0x19e1, R19 ;  /* 0xffffe61f03047824 */ /* 0x000fe200078e0213 */
[----:B------:R-:W-:Y:S01]  /*0810*/  IADD3 R19, R10, R33, RZ ;  /* 0x000000210a137210 */ /* 0x000fe20007ffe0ff */
[--C-:B------:R-:W-:Y:S01]  /*0820*/  IMAD.WIDE R22, R23, 0x4, R26.reuse ;  /* 0x0000000417167825 */ /* 0x100fe200078e021a */
[----:B0-----:R-:W-:Y:S01]  /*0830*/  IADD3 R21, R48, R33, RZ ;  /* 0x0000002130157210 */ /* 0x001fe20007ffe0ff */
[----:B------:R0:W5:Y:S02]  /*0840*/  @!P1 LDG.E R11, desc[UR4][R34.64] ;  /* 0x00000004220b9981 */ /* 0x000164000c1e1900 */
[--C-:B------:R-:W-:Y:S01]  /*0850*/  IMAD.WIDE R14, R19, 0x4, R26.reuse ;  /* 0x00000004130e7825 */ /* 0x100fe200078e021a */
[----:B-1----:R-:W-:Y:S01]  /*0860*/  CS2R R36, SRZ ;  /* 0x0000000000247805 */ /* 0x002fe2000001ff00 */
[----:B------:R1:W5:Y:S01]  /*0870*/  @!P0 LDG.E.EL R39, desc[UR4][R22.64] ;  /* 0x0000000416278981 */ /* 0x000362000c2e1900 */
[----:B------:R-:W-:Y:S01]  /*0880*/  IADD3 R19, R53, R16, RZ ;  /* 0x0000001035137210 */ /* 0x000fe20007ffe0ff */
[----:B------:R-:W-:-:S02]  /*0890*/  IMAD.WIDE R20, R21, 0x4, R26 ;  /* 0x0000000415147825 */ /* 0x000fc400078e021a */
[----:B------:R1:W5:Y:S01]  /*08a0*/  @!P1 LDG.E.EL R41, desc[UR4][R30.64] ;  /* 0x000000041e299981 */ /* 0x000362000c2e1900 */
[----:B0-----:R-:W-:-:S03]  /*08b0*/  CS2R R34, SRZ ;  /* 0x0000000000227805 */ /* 0x001fc6000001ff00 */
[----:B------:R0:W5:Y:S01]  /*08c0*/  @!P0 LDG.E.EL R37, desc[UR4][R14.64] ;  /* 0x000000040e258981 */ /* 0x000162000c2e1900 */
[----:B-1----:R-:W-:-:S03]  /*08d0*/  HFMA2.MMA R23, -RZ, RZ, 0, 0 ;  /* 0x00000000ff177435 */ /* 0x002fc600000001ff */
[----:B------:R1:W5:Y:S01]  /*08e0*/  @!P0 LDG.E.EL R34, desc[UR4][R20.64] ;  /* 0x0000000414228981 */ /* 0x000362000c2e1900 */
[----:B------:R-:W-:Y:S01]  /*08f0*/  IADD3 R31, R4, R33, RZ ;  /* 0x00000021041f7210 */ /* 0x000fe20007ffe0ff */
[----:B------:R-:W-:Y:S02]  /*0900*/  IMAD R33, R12, 0x6800, R50 ;  /* 0x000068000c217824 */ /* 0x000fe400078e0232 */
[----:B0-----:R-:W-:-:S04]  /*0910*/  IMAD.WIDE R14, R19, 0x4, R26 ;  /* 0x00000004130e7825 */ /* 0x001fc800078e021a */
[----:B-1----:R-:W-:Y:S01]  /*0920*/  IMAD.WIDE R20, R33, 0x4, R26 ;  /* 0x0000000421147825 */ /* 0x002fe200078e021a */
[----:B------:R-:W-:Y:S01]  /*0930*/  IADD3 R29, R17, R16, RZ ;  /* 0x00000010111d7210 */ /* 0x000fe20007ffe0ff */
[----:B------:R0:W5:Y:S02]  /*0940*/  @!P1 LDG.E.EL R23, desc[UR4][R14.64] ;  /* 0x000000040e179981 */ /* 0x000164000c2e1900 */
[----:B------:R-:W-:Y:S01]  /*0950*/  IMAD R33, R49, 0x6800, R10 ;  /* 0x0000680031217824 */ /* 0x000fe200078e020a */
[----:B------:R-:W-:Y:S01]  /*0960*/  MOV R24, RZ ;  /* 0x000000ff00187202 */ /* 0x000fe20000000f00 */
[--C-:B------:R-:W-:Y:S01]  /*0970*/  IMAD.WIDE R30, R31, 0x4, R26.reuse ;  /* 0x000000041f1e7825 */ /* 0x100fe200078e021a */
[----:B------:R-:W-:Y:S01]  /*0980*/  IADD3 R16, R50, R16, RZ ;  /* 0x0000001032107210 */ /* 0x000fe20007ffe0ff */
[----:B------:R-:W-:Y:S01]  /*0990*/  HFMA2.MMA R12, -RZ, RZ, 0, 0 ;  /* 0x00000000ff0c7435 */ /* 0x000fe200000001ff */
[----:B------:R-:W5:Y:S01]  /*09a0*/  @!P1 LDG.E.EL R40, desc[UR4][R20.64] ;  /* 0x0000000414289981 */ /* 0x000f62000c2e1900 */
[----:B0-----:R-:W-:-:S03]  /*09b0*/  IMAD.WIDE R14, R33, 0x4, R26 ;  /* 0x00000004210e7825 */ /* 0x001fc600078e021a */
[----:B------:R0:W5:Y:S01]  /*09c0*/  @!P0 LDG.E.EL R35, desc[UR4][R30.64] ;  /* 0x000000041e238981 */ /* 0x000162000c2e1900 */
[----:B------:R-:W-:-:S03]  /*09d0*/  IMAD.WIDE R28, R29, 0x4, R26 ;  /* 0x000000041d1c7825 */ /* 0x000fc600078e021a */
[----:B------:R1:W5:Y:S01]  /*09e0*/  @!P0 LDG.E.EL R24, desc[UR4][R14.64] ;  /* 0x000000040e188981 */ /* 0x000362000c2e1900 */
[----:B------:R-:W-:-:S03]  /*09f0*/  HFMA2.MMA R22, -RZ, RZ, 0, 0 ;  /* 0x00000000ff167435 */ /* 0x000fc600000001ff */
[----:B------:R1:W5:Y:S01]  /*0a00*/  @!P1 LDG.E.EL R36, desc[UR4][R28.64] ;  /* 0x000000041c249981 */ /* 0x000362000c2e1900 */
[----:B0-----:R-:W-:-:S04]  /*0a10*/  IMAD.WIDE R30, R16, 0x4, R26 ;  /* 0x00000004101e7825 */ /* 0x001fc800078e021a */
[C---:B------:R-:W-:Y:S02]  /*0a20*/  IMAD R16, R49.reuse, 0x6800, R8 ;  /* 0x0000680031107824 */ /* 0x040fe400078e0208 */
[C---:B-1----:R-:W-:Y:S01]  /*0a30*/  IMAD R15, R49.reuse, R51, 0x3400 ;  /* 0x00003400310f7424 */ /* 0x042fe200078e0233 */
[----:B------:R-:W-:Y:S01]  /*0a40*/  HFMA2.MMA R20, -RZ, RZ, 0, 0 ;  /* 0x00000000ff147435 */ /* 0x000fe200000001ff */
[----:B------:R-:W-:Y:S01]  /*0a50*/  IMAD.WIDE R28, R16, 0x4, R26 ;  /* 0x00000004101c7825 */ /* 0x000fe200078e021a */
[----:B------:R-:W-:Y:S02]  /*0a60*/  MOV R19, RZ ;  /* 0x000000ff00137202 */ /* 0x000fe40000000f00 */
[----:B------:R-:W-:Y:S01]  /*0a70*/  IADD3 R16, R8, R15, RZ ;  /* 0x0000000f08107210 */ /* 0x000fe20007ffe0ff */
[----:B------:R-:W-:Y:S01]  /*0a80*/  IMAD R32, R49, 0x6800, R4 ;  /* 0x0000680031207824 */ /* 0x000fe200078e0204 */
[----:B------:R0:W5:Y:S03]  /*0a90*/  @!P0 LDG.E.EL R12, desc[UR4][R28.64] ;  /* 0x000000041c0c8981 */ /* 0x000166000c2e1900 */
[----:B------:R-:W-:Y:S01]  /*0aa0*/  IMAD.WIDE R32, R32, 0x4, R26 ;  /* 0x0000000420207825 */ /* 0x000fe200078e021a */
[----:B------:R1:W5:Y:S01]  /*0ab0*/  @!P1 LDG.E.EL R19, desc[UR4][R30.64] ;  /* 0x000000041e139981 */ /* 0x000362000c2e1900 */
[----:B------:R-:W-:-:S03]  /*0ac0*/  MOV R21, RZ ;  /* 0x000000ff00157202 */ /* 0x000fc60000000f00 */
[----:B------:R1:W5:Y:S01]  /*0ad0*/  @!P0 LDG.E.EL R22, desc[UR4][R32.64] ;  /* 0x0000000420168981 */ /* 0x000362000c2e1900 */
[----:B0-----:R-:W-:Y:S01]  /*0ae0*/  IMAD.WIDE R28, R16, 0x4, R26 ;  /* 0x00000004101c7825 */ /* 0x001fe200078e021a */
[----:B------:R-:W-:-:S03]  /*0af0*/  IADD3 R16, R10, R15, RZ ;  /* 0x0000000f0a107210 */ /* 0x000fc60007ffe0ff */
[----:B-1----:R-:W-:Y:S01]  /*0b00*/  IMAD R31, R49, 0x6800, R48 ;  /* 0x00006800311f7824 */ /* 0x002fe200078e0230 */
[----:B------:R0:W5:Y:S01]  /*0b10*/  @!P0 LDG.E.EL R20, desc[UR4][R28.64] ;  /* 0x000000041c148981 */ /* 0x000162000c2e1900 */
[----:B------:R-:W-:Y:S02]  /*0b20*/  MOV R14, RZ ;  /* 0x000000ff000e7202 */ /* 0x000fe40000000f00 */
[----:B------:R-:W-:Y:S01]  /*0b30*/  IADD3 R33, R4, R15, RZ ;  /* 0x0000000f04217210 */ /* 0x000fe20007ffe0ff */
[----:B------:R-:W-:Y:S01]  /*0b40*/  IMAD.WIDE R30, R31, 0x4, R26 ;  /* 0x000000041f1e7825 */ /* 0x000fe200078e021a */
[----:B------:R-:W-:-:S03]  /*0b50*/  IADD3 R52, R17, R0, RZ ;  /* 0x0000000011347210 */ /* 0x000fc60007ffe0ff */
[--C-:B0-----:R-:W-:Y:S01]  /*0b60*/  IMAD.WIDE R28, R16, 0x4, R26.reuse ;  /* 0x00000004101c7825 */ /* 0x101fe200078e021a */
[----:B------:R-:W-:Y:S01]  /*0b70*/  HFMA2.MMA R16, -RZ, RZ, 0, 0 ;  /* 0x00000000ff107435 */ /* 0x000fe200000001ff */
[----:B------:R0:W5:Y:S01]  /*0b80*/  @!P0 LDG.E.EL R21, desc[UR4][R30.64] ;  /* 0x000000041e158981 */ /* 0x000162000c2e1900 */
[----:B------:R-:W-:Y:S01]  /*0b90*/  IADD3 R53, R53, R0, RZ ;  /* 0x0000000035357210 */ /* 0x000fe20007ffe0ff */
[----:B------:R-:W-:Y:S01]  /*0ba0*/  IMAD.WIDE R32, R33, 0x4, R26 ;  /* 0x0000000421207825 */ /* 0x000fe200078e021a */
[----:B------:R-:W-:Y:S01]  /*0bb0*/  HFMA2.MMA R17, -RZ, RZ, 0, 0 ;  /* 0x00000000ff117435 */ /* 0x000fe200000001ff */
[----:B------:R1:W5:Y:S02]  /*0bc0*/  @!P0 LDG.E.EL R14, desc[UR4][R28.64] ;  /* 0x000000041c0e8981 */ /* 0x000364000c2e1900 */
[----:B------:R-:W-:-:S03]  /*0bd0*/  IMAD R51, R49, R51, 0x4e00 ;  /* 0x00004e0031337424 */ /* 0x000fc600078e0233 */
[----:B------:R1:W5:Y:S01]  /*0be0*/  @!P0 LDG.E.EL R16, desc[UR4][R32.64] ;  /* 0x0000000420108981 */ /* 0x000362000c2e1900 */
[----:B0-----:R-:W-:Y:S01]  /*0bf0*/  IADD3 R31, R48, R15, RZ ;  /* 0x0000000f301f7210 */ /* 0x001fe20007ffe0ff */
[--C-:B-1----:R-:W-:Y:S01]  /*0c00*/  IMAD.WIDE R28, R52, 0x4, R26.reuse ;  /* 0x00000004341c7825 */ /* 0x102fe200078e021a */
[----:B------:R-:W-:Y:S02]  /*0c10*/  IADD3 R52, R50, R0, RZ ;  /* 0x0000000032347210 */ /* 0x000fe40007ffe0ff */
[----:B------:R-:W-:Y:S01]  /*0c20*/  MOV R0, RZ ;  /* 0x000000ff00007202 */ /* 0x000fe20000000f00 */
[--C-:B------:R-:W-:Y:S01]  /*0c30*/  IMAD.WIDE R30, R31, 0x4, R26.reuse ;  /* 0x000000041f1e7825 */ /* 0x100fe200078e021a */
[----:B------:R-:W-:Y:S01]  /*0c40*/  MOV R15, RZ ;  /* 0x000000ff000f7202 */ /* 0x000fe20000000f00 */
[----:B------:R-:W-:Y:S01]  /*0c50*/  HFMA2.MMA R49, -RZ, RZ, 0, 0 ;  /* 0x00000000ff317435 */ /* 0x000fe200000001ff */
[----:B------:R-:W5:Y:S01]  /*0c60*/  @!P1 LDG.E.EL R17, desc[UR4][R28.64] ;  /* 0x000000041c119981 */ /* 0x000f62000c2e1900 */
[----:B------:R-:W-:-:S03]  /*0c70*/  IMAD.WIDE R32, R53, 0x4, R26 ;  /* 0x0000000435207825 */ /* 0x000fc600078e021a */
[----:B------:R0:W5:Y:S01]  /*0c80*/  @!P0 LDG.E.EL R15, desc[UR4][R30.64] ;  /* 0x000000041e0f8981 */ /* 0x000162000c2e1900 */
[----:B------:R-:W-:-:S03]  /*0c90*/  IMAD.WIDE R52, R52, 0x4, R26 ;  /* 0x0000000434347825 */ /* 0x000fc600078e021a */
[----:B------:R-:W5:Y:S04]  /*0ca0*/  @!P1 LDG.E.EL R0, desc[UR4][R32.64] ;  /* 0x0000000420009981 */ /* 0x000f68000c2e1900 */
[----:B------:R1:W5:Y:S01]  /*0cb0*/  @!P1 LDG.E.EL R49, desc[UR4][R52.64] ;  /* 0x0000000434319981 */ /* 0x000362000c2e1900 */
[----:B0-----:R-:W-:-:S05]  /*0cc0*/  IADD3 R31, R8, R51, RZ ;  /* 0x00000033081f7210 */ /* 0x001fca0007ffe0ff */
[--C-:B------:R-:W-:Y:S01]  /*0cd0*/  IMAD.WIDE R28, R31, 0x4, R26.reuse ;  /* 0x000000041f1c7825 */ /* 0x100fe200078e021a */
[----:B------:R-:W-:Y:S02]  /*0ce0*/  IADD3 R31, R10, R51, RZ ;  /* 0x000000330a1f7210 */ /* 0x000fe40007ffe0ff */
[----:B-1----:R-:W-:Y:S02]  /*0cf0*/  CS2R R52, SRZ ;  /* 0x0000000000347805 */ /* 0x002fe4000001ff00 */
[----:B------:R-:W-:Y:S01]  /*0d00*/  IADD3 R33, R4, R51, RZ ;  /* 0x0000003304217210 */ /* 0x000fe20007ffe0ff */
[----:B------:R-:W-:Y:S01]  /*0d10*/  IMAD.WIDE R30, R31, 0x4, R26 ;  /* 0x000000041f1e7825 */ /* 0x000fe200078e021a */
[----:B------:R-:W-:-:S03]  /*0d20*/  MOV R50, RZ ;  /* 0x000000ff00327202 */ /* 0x000fc60000000f00 */
[----:B------:R-:W-:Y:S01]  /*0d30*/  IMAD.WIDE R32, R33, 0x4, R26 ;  /* 0x0000000421207825 */ /* 0x000fe200078e021a */
[----:B------:R-:W5:Y:S04]  /*0d40*/  @!P0 LDG.E.EL R52, desc[UR4][R30.64] ;  /* 0x000000041e348981 */ /* 0x000f68000c2e1900 */
[----:B------:R0:W5:Y:S01]  /*0d50*/  @!P0 LDG.E.EL R50, desc[UR4][R28.64] ;  /* 0x000000041c328981 */ /* 0x000162000c2e1900 */
[----:B------:R-:W-:-:S03]  /*0d60*/  IMAD R13, R13, 0x1a00, R8 ;  /* 0x00001a000d0d7824 */ /* 0x000fc600078e0208 */
[----:B------:R1:W5:Y:S01]  /*0d70*/  @!P0 LDG.E.EL R53, desc[UR4][R32.64] ;  /* 0x0000000420358981 */ /* 0x000362000c2e1900 */
[----:B------:R-:W-:Y:S01]  /*0d80*/  HFMA2.MMA R8, -RZ, RZ, 0, 0 ;  /* 0x00000000ff087435 */ /* 0x000fe200000001ff */
[----:B0-----:R-:W-:Y:S01]  /*0d90*/  IADD3 R29, R48, R51, RZ ;  /* 0x00000033301d7210 */ /* 0x001fe20007ffe0ff */
[----:B------:R-:W-:Y:S01]  /*0da0*/  HFMA2.MMA R51, -RZ, RZ, 0, 0 ;  /* 0x00000000ff337435 */ /* 0x000fe200000001ff */
[----:B------:R-:W-:-:S03]  /*0db0*/  IMAD R10, R7, 0x1a00, R10 ;  /* 0x00001a00070a7824 */ /* 0x000fc600078e020a */
[----:B------:R-:W-:Y:S01]  /*0dc0*/  IMAD.WIDE R28, R29, 0x4, R26 ;  /* 0x000000041d1c7825 */ /* 0x000fe200078e021a */
[----:B------:R-:W-:-:S03]  /*0dd0*/  MOV R7, RZ ;  /* 0x000000ff00077202 */ /* 0x000fc60000000f00 */
[----:B------:R-:W-:Y:S02]  /*0de0*/  IMAD.WIDE R30, R10, 0x4, R26 ;  /* 0x000000040a1e7825 */ /* 0x000fe400078e021a */
[----:B------:R0:W5:Y:S02]  /*0df0*/  @!P0 LDG.E.EL R51, desc[UR4][R28.64] ;  /* 0x000000041c338981 */ /* 0x000164000c2e1900 */
[----:B-1----:R-:W-:Y:S01]  /*0e00*/  IMAD R33, R3, 0x1a00, R4 ;  /* 0x00001a0003217824 */ /* 0x002fe200078e0204 */
[----:B------:R-:W-:Y:S01]  /*0e10*/  MOV R3, RZ ;  /* 0x000000ff00037202 */ /* 0x000fe20000000f00 */
[----:B------:R-:W5:Y:S02]  /*0e20*/  @!P0 LDG.E R8, desc[UR4][R30.64] ;  /* 0x000000041e088981 */ /* 0x000f64000c1e1900 */
[----:B------:R-:W-:-:S04]  /*0e30*/  IMAD.WIDE R32, R33, 0x4, R26 ;  /* 0x0000000421207825 */ /* 0x000fc800078e021a */
[----:B0-----:R-:W-:Y:S01]  /*0e40*/  IMAD.WIDE R28, R13, 0x4, R26 ;  /* 0x000000040d1c7825 */ /* 0x001fe200078e021a */
[----:B------:R-:W5:Y:S04]  /*0e50*/  @!P0 LDG.E R3, desc[UR4][R32.64] ;  /* 0x0000000420038981 */ /* 0x000f68000c1e1900 */
[----:B------:R-:W5:Y:S01]  /*0e60*/  @!P0 LDG.E R7, desc[UR4][R28.64] ;  /* 0x000000041c078981 */ /* 0x000f62000c1e1900 */
[----:B------:R-:W-:Y:S01]  /*0e70*/  HFMA2.MMA R4, -RZ, RZ, 0, 0 ;  /* 0x00000000ff047435 */ /* 0x000fe200000001ff */
[----:B------:R-:W-:-:S04]  /*0e80*/  IMAD R47, R47, 0x1a00, R48 ;  /* 0x00001a002f2f7824 */ /* 0x000fc800078e0230 */
[----:B------:R-:W-:-:S05]  /*0e90*/  IMAD.WIDE R26, R47, 0x4, R26 ;  /* 0x000000042f1a7825 */ /* 0x000fca00078e021a */
[----:B------:R-:W5:Y:S01]  /*0ea0*/  @!P0 LDG.E R4, desc[UR4][R26.64] ;  /* 0x000000041a048981 */ /* 0x000f62000c1e1900 */
[----:B--2---:R-:W-:-:S04]  /*0eb0*/  FADD R5, R46, R5 ;  /* 0x000000052e057221 */ /* 0x004fc80000000000 */
[----:B---3--:R-:W-:-:S04]  /*0ec0*/  FADD R5, R5, R38 ;  /* 0x0000002605057221 */ /* 0x008fc80000000000 */
[----:B----4-:R-:W-:Y:S01]  /*0ed0*/  FADD R5, R5, R18 ;  /* 0x0000001205057221 */ /* 0x010fe20000000000 */
[----:B-----5:R-:W-:-:S04]  /*0ee0*/  FADD R45, R45, R42 ;  /* 0x0000002a2d2d7221 */ /* 0x020fc80000000000 */
[C---:B------:R-:W-:Y:S02]  /*0ef0*/  FSETP.GT.AND P6, PT, |R5|.reuse, 8.50705917302346158658e+37, PT ;  /* 0x7e8000000500780b */ /* 0x040fe40003fc4200 */
[----:B------:R-:W-:Y:S01]  /*0f00*/  FSETP.GEU.AND P2, PT, |R5|, 1.175494350822287508e-38, PT ;  /* 0x008000000500780b */ /* 0x000fe20003f4e200 */
[----:B------:R-:W-:-:S10]  /*0f10*/  FADD R44, R44, R41 ;  /* 0x000000292c2c7221 */ /* 0x000fd40000000000 */
[----:B------:R-:W-:Y:S01]  /*0f20*/  @P6 FMUL R5, R5, 0.25 ;  /* 0x3e80000005056820 */ /* 0x000fe20000400000 */
[----:B------:R-:W-:Y:S01]  /*0f30*/  @P6 FMUL R2, R2, 0.25 ;  /* 0x3e80000002026820 */ /* 0x000fe20000400000 */
[----:B------:R-:W-:Y:S01]  /*0f40*/  FADD R23, R44, R23 ;  /* 0x000000172c177221 */ /* 0x000fe20000000000 */
[----:B------:R-:W-:Y:S01]  /*0f50*/  FADD R40, R43, R40 ;  /* 0x000000282b287221 */ /* 0x000fe20000000000 */
[----:B------:R-:W-:Y:S01]  /*0f60*/  FADD R36, R45, R36 ;  /* 0x000000242d247221 */ /* 0x000fe20000000000 */
[----:B------:R-:W-:Y:S01]  /*0f70*/  FADD R37, R37, R24 ;  /* 0x0000001825257221 */ /* 0x000fe20000000000 */
[----:B------:R-:W-:Y:S01]  /*0f80*/  @!P2 FMUL R5, R5, 16777216 ;  /* 0x4b8000000505a820 */ /* 0x000fe20000400000 */
[----:B------:R-:W-:Y:S01]  /*0f90*/  @!P2 FMUL R2, R2, 16777216 ;  /* 0x4b8000000202a820 */ /* 0x000fe20000400000 */
[----:B------:R-:W-:Y:S01]  /*0fa0*/  FADD R40, R40, R19 ;  /* 0x0000001328287221 */ /* 0x000fe20000000000 */
[----:B------:R-:W-:Y:S02]  /*0fb0*/  FADD R39, R39, R12 ;  /* 0x0000000c27277221 */ /* 0x000fe40000000000 */
[----:B------:R-:W0:Y:S01]  /*0fc0*/  LDC.64 R12, c[0x0][0x218] ;  /* 0x00008600ff0c7b82 */ /* 0x000e220000000a00 */
[----:B------:R-:W-:Y:S01]  /*0fd0*/  FADD R35, R35, R22 ;  /* 0x0000001623237221 */ /* 0x000fe20000000000 */
[----:B------:R-:W-:Y:S01]  /*0fe0*/  FADD R39, R39, R20 ;  /* 0x0000001427277221 */ /* 0x000fe20000000000 */
[----:B------:R-:W-:Y:S01]  /*0ff0*/  FADD R37, R37, R14 ;  /* 0x0000000e25257221 */ /* 0x000fe20000000000 */
[----:B------:R-:W-:Y:S01]  /*1000*/  FADD R17, R36, R17 ;  /* 0x0000001124117221 */ /* 0x000fe20000000000 */
[----:B------:R-:W-:-:S04]  /*1010*/  FADD R0, R23, R0 ;  /* 0x0000000017007221 */ /* 0x000fc80000000000 */
[C---:B------:R-:W-:Y:S02]  /*1020*/  FSETP.GT.AND P3, PT, |R17|.reuse, 8.50705917302346158658e+37, PT ;  /* 0x7e8000001100780b */ /* 0x040fe40003f64200 */
[----:B------:R-:W-:Y:S01]  /*1030*/  FSETP.GT.AND P5, PT, |R0|, 8.50705917302346158658e+37, PT ;  /* 0x7e8000000000780b */ /* 0x000fe20003fa4200 */
[----:B------:R-:W-:Y:S01]  /*1040*/  FADD R40, R40, R49 ;  /* 0x0000003128287221 */ /* 0x000fe20000000000 */
[----:B------:R-:W-:Y:S02]  /*1050*/  FSETP.GEU.AND P6, PT, |R0|, 1.175494350822287508e-38, PT ;  /* 0x008000000000780b */ /* 0x000fe40003fce200 */
[----:B------:R-:W-:Y:S02]  /*1060*/  FSETP.GEU.AND P4, PT, |R17|, 1.175494350822287508e-38, PT ;  /* 0x008000001100780b */ /* 0x000fe40003f8e200 */
[----:B------:R-:W-:Y:S01]  /*1070*/  FSETP.GT.AND P2, PT, |R40|, 8.50705917302346158658e+37, PT ;  /* 0x7e8000002800780b */ /* 0x000fe20003f44200 */
[----:B------:R-:W-:-:S04]  /*1080*/  FADD R16, R35, R16 ;  /* 0x0000001023107221 */ /* 0x000fc80000000000 */
[----:B------:R-:W-:Y:S01]  /*1090*/  @P3 FMUL R17, R17, 0.25 ;  /* 0x3e80000011113820 */ /* 0x000fe20000400000 */
[----:B------:R-:W-:Y:S01]  /*10a0*/  @P3 FMUL R9, R9, 0.25 ;  /* 0x3e80000009093820 */ /* 0x000fe20000400000 */
[----:B------:R-:W-:Y:S01]  /*10b0*/  @P5 FMUL R0, R0, 0.25 ;  /* 0x3e80000000005820 */ /* 0x000fe20000400000 */
[----:B------:R-:W-:Y:S01]  /*10c0*/  @P5 FMUL R11, R11, 0.25 ;  /* 0x3e8000000b0b5820 */ /* 0x000fe20000400000 */
[----:B------:R-:W-:Y:S01]  /*10d0*/  FADD R37, R37, R52 ;  /* 0x0000003425257221 */ /* 0x000fe20000000000 */
[----:B------:R-:W-:Y:S01]  /*10e0*/  FSETP.GEU.AND P3, PT, |R40|, 1.175494350822287508e-38, PT ;  /* 0x008000002800780b */ /* 0x000fe20003f6e200 */
[----:B------:R-:W-:Y:S01]  /*10f0*/  @!P6 FMUL R0, R0, 16777216 ;  /* 0x4b8000000000e820 */ /* 0x000fe20000400000 */
[----:B------:R-:W-:Y:S01]  /*1100*/  FADD R39, R39, R50 ;  /* 0x0000003227277221 */ /* 0x000fe20000000000 */
[----:B------:R-:W-:Y:S01]  /*1110*/  @!P6 FMUL R11, R11, 16777216 ;  /* 0x4b8000000b0be820 */ /* 0x000fe20000400000 */
[----:B------:R-:W-:Y:S01]  /*1120*/  FSETP.GT.AND P6, PT, |R37|, 8.50705917302346158658e+37, PT ;  /* 0x7e8000002500780b */ /* 0x000fe20003fc4200 */
[----:B------:R-:W-:Y:S01]  /*1130*/  FADD R16, R16, R53 ;  /* 0x0000003510107221 */ /* 0x000fe20000000000 */
[----:B------:R-:W-:Y:S01]  /*1140*/  FADD R34, R34, R21 ;  /* 0x0000001522227221 */ /* 0x000fe20000000000 */
[----:B------:R-:W-:Y:S01]  /*1150*/  @!P4 FMUL R17, R17, 16777216 ;  /* 0x4b8000001111c820 */ /* 0x000fe20000400000 */
[----:B------:R-:W-:Y:S01]  /*1160*/  @!P4 FMUL R9, R9, 16777216 ;  /* 0x4b8000000909c820 */ /* 0x000fe20000400000 */
[----:B------:R-:W-:Y:S01]  /*1170*/  FSETP.GT.AND P4, PT, |R39|, 8.50705917302346158658e+37, PT ;  /* 0x7e8000002700780b */ /* 0x000fe20003f84200 */
[----:B------:R-:W-:Y:S01]  /*1180*/  @P2 FMUL R40, R40, 0.25 ;  /* 0x3e80000028282820 */ /* 0x000fe20000400000 */
[----:B------:R-:W-:Y:S01]  /*1190*/  @P2 FMUL R6, R6, 0.25 ;  /* 0x3e80000006062820 */ /* 0x000fe20000400000 */
[----:B------:R-:W-:Y:S01]  /*11a0*/  FSETP.GT.AND P2, PT, |R16|, 8.50705917302346158658e+37, PT ;  /* 0x7e8000001000780b */ /* 0x000fe20003f44200 */
[----:B------:R-:W-:Y:S01]  /*11b0*/  FADD R34, R34, R15 ;  /* 0x0000000f22227221 */ /* 0x000fe20000000000 */
[----:B------:R-:W-:Y:S01]  /*11c0*/  @!P3 FMUL R40, R40, 16777216 ;  /* 0x4b8000002828b820 */ /* 0x000fe20000400000 */
[----:B------:R-:W-:Y:S01]  /*11d0*/  @!P3 FMUL R6, R6, 16777216 ;  /* 0x4b8000000606b820 */ /* 0x000fe20000400000 */
[C---:B------:R-:W-:Y:S01]  /*11e0*/  FSETP.GEU.AND P3, PT, |R37|.reuse, 1.175494350822287508e-38, PT ;  /* 0x008000002500780b */ /* 0x040fe20003f6e200 */
[----:B------:R-:W-:Y:S01]  /*11f0*/  @P6 FMUL R37, R37, 0.25 ;  /* 0x3e80000025256820 */ /* 0x000fe20000400000 */
[----:B------:R-:W-:Y:S01]  /*1200*/  FADD R34, R34, R51 ;  /* 0x0000003322227221 */ /* 0x000fe20000000000 */
[----:B------:R-:W-:-:S03]  /*1210*/  FSETP.GEU.AND P5, PT, |R39|, 1.175494350822287508e-38, PT ;  /* 0x008000002700780b */ /* 0x000fc60003fae200 */
[----:B------:R-:W-:Y:S01]  /*1220*/  @P4 FMUL R39, R39, 0.25 ;  /* 0x3e80000027274820 */ /* 0x000fe20000400000 */
[----:B------:R-:W-:Y:S01]  /*1230*/  @P6 FMUL R8, R8, 0.25 ;  /* 0x3e80000008086820 */ /* 0x000fe20000400000 */
[----:B------:R-:W-:Y:S01]  /*1240*/  FSETP.GT.AND P6, PT, |R34|, 8.50705917302346158658e+37, PT ;  /* 0x7e8000002200780b */ /* 0x000fe20003fc4200 */
[----:B------:R-:W1:Y:S01]  /*1250*/  MUFU.RCP R5, R5 ;  /* 0x0000000500057308 */ /* 0x000e620000001000 */
[----:B------:R-:W-:Y:S01]  /*1260*/  @P2 FMUL R3, R3, 0.25 ;  /* 0x3e80000003032820 */ /* 0x000fe20000400000 */
[----:B------:R-:W-:Y:S01]  /*1270*/  @P4 FMUL R7, R7, 0.25 ;  /* 0x3e80000007074820 */ /* 0x000fe20000400000 */
[C---:B------:R-:W-:Y:S01]  /*1280*/  FSETP.GEU.AND P4, PT, |R16|.reuse, 1.175494350822287508e-38, PT ;  /* 0x008000001000780b */ /* 0x040fe20003f8e200 */
[----:B------:R-:W-:Y:S01]  /*1290*/  @P2 FMUL R16, R16, 0.25 ;  /* 0x3e80000010102820 */ /* 0x000fe20000400000 */
[----:B------:R-:W-:-:S03]  /*12a0*/  FSETP.GEU.AND P2, PT, |R34|, 1.175494350822287508e-38, PT ;  /* 0x008000002200780b */ /* 0x000fc60003f4e200 */
[----:B------:R-:W2:Y:S04]  /*12b0*/  MUFU.RCP R10, R17 ;  /* 0x00000011000a7308 */ /* 0x000ea80000001000 */
[----:B------:R-:W-:Y:S01]  /*12c0*/  @P6 FMUL R34, R34, 0.25 ;  /* 0x3e80000022226820 */ /* 0x000fe20000400000 */
[----:B------:R-:W-:Y:S01]  /*12d0*/  @!P3 FMUL R37, R37, 16777216 ;  /* 0x4b8000002525b820 */ /* 0x000fe20000400000 */
[----:B------:R-:W-:Y:S02]  /*12e0*/  @!P5 FMUL R39, R39, 16777216 ;  /* 0x4b8000002727d820 */ /* 0x000fe40000400000 */
[----:B------:R-:W3:Y:S01]  /*12f0*/  MUFU.RCP R14, R0 ;  /* 0x00000000000e7308 */ /* 0x000ee20000001000 */
[----:B------:R-:W-:Y:S01]  /*1300*/  @!P4 FMUL R16, R16, 16777216 ;  /* 0x4b8000001010c820 */ /* 0x000fe20000400000 */
[----:B------:R-:W-:-:S06]  /*1310*/  @!P2 FMUL R34, R34, 16777216 ;  /* 0x4b8000002222a820 */ /* 0x000fcc0000400000 */
[----:B------:R-:W4:Y:S01]  /*1320*/  MUFU.RCP R15, R40 ;  /* 0x00000028000f7308 */ /* 0x000f220000001000 */
[----:B0-----:R-:W-:-:S04]  /*1330*/  IMAD.WIDE R24, R25, 0x4, R12 ;  /* 0x0000000419187825 */ /* 0x001fc800078e020c */
[----:B-1----:R-:W-:-:S03]  /*1340*/  FMUL R12, R5, R2 ;  /* 0x00000002050c7220 */ /* 0x002fc60000400000 */
[----:B------:R-:W0:Y:S01]  /*1350*/  MUFU.RCP R0, R39 ;  /* 0x0000002700007308 */ /* 0x000e220000001000 */
[----:B--2---:R-:W-:-:S07]  /*1360*/  FMUL R13, R10, R9 ;  /* 0x000000090a0d7220 */ /* 0x004fce0000400000 */
[----:B------:R-:W1:Y:S01]  /*1370*/  MUFU.RCP R37, R37 ;  /* 0x0000002500257308 */ /* 0x000e620000001000 */
[----:B---3--:R-:W-:-:S07]  /*1380*/  FMUL R14, R14, R11 ;  /* 0x0000000b0e0e7220 */ /* 0x008fce0000400000 */
[----:B------:R-:W2:Y:S01]  /*1390*/  MUFU.RCP R16, R16 ;  /* 0x0000001000107308 */ /* 0x000ea20000001000 */
[----:B----4-:R-:W-:-:S07]  /*13a0*/  FMUL R15, R15, R6 ;  /* 0x000000060f0f7220 */ /* 0x010fce0000400000 */
[----:B------:R-:W3:Y:S01]  /*13b0*/  MUFU.RCP R5, R34 ;  /* 0x0000002200057308 */ /* 0x000ee20000001000 */
[----:B------:R-:W-:Y:S01]  /*13c0*/  @P6 FMUL R4, R4, 0.25 ;  /* 0x3e80000004046820 */ /* 0x000fe20000400000 */
[----:B------:R-:W-:Y:S01]  /*13d0*/  @!P5 FMUL R7, R7, 16777216 ;  /* 0x4b8000000707d820 */ /* 0x000fe20000400000 */
[----:B------:R-:W-:Y:S01]  /*13e0*/  @!P3 FMUL R8, R8, 16777216 ;  /* 0x4b8000000808b820 */ /* 0x000fe20000400000 */
[----:B------:R-:W-:Y:S01]  /*13f0*/  @!P4 FMUL R3, R3, 16777216 ;  /* 0x4b8000000303c820 */ /* 0x000fe20000400000 */
[----:B------:R-:W-:Y:S01]  /*1400*/  @!P2 FMUL R4, R4, 16777216 ;  /* 0x4b8000000404a820 */ /* 0x000fe20000400000 */
[----:B------:R4:W-:Y:S01]  /*1410*/  @!P1 STG.E.128 desc[UR4][R24.64], R12 ;  /* 0x0000000c18009986 */ /* 0x0009e2000c101d04 */
[----:B0-----:R-:W-:Y:S01]  /*1420*/  FMUL R36, R0, R7 ;  /* 0x0000000700247220 */ /* 0x001fe20000400000 */
[----:B-1----:R-:W-:Y:S01]  /*1430*/  FMUL R37, R37, R8 ;  /* 0x0000000825257220 */ /* 0x002fe20000400000 */
[----:B--2---:R-:W-:Y:S01]  /*1440*/  FMUL R38, R16, R3 ;  /* 0x0000000310267220 */ /* 0x004fe20000400000 */
[----:B---3--:R-:W-:Y:S01]  /*1450*/  FMUL R39, R5, R4 ;  /* 0x0000000405277220 */ /* 0x008fe20000400000 */
[----:B------:R-:W-:Y:S06]  /*1460*/  @P0 EXIT ;  /* 0x000000000000094d */ /* 0x000fec0003800000 */
[----:B------:R-:W-:Y:S01]  /*1470*/  STG.E.128 desc[UR4][R24.64+0x800], R36 ;  /* 0x0008002418007986 */ /* 0x000fe2000c101d04 */
[----:B------:R-:W-:Y:S05]  /*1480*/  EXIT ;  /* 0x000000000000794d */ /* 0x000fea0003800000 */
.L_x_0:
[----:B------:R-:W-:-:S00]  /*1490*/  BRA `(.L_x_0) ;  /* 0xfffffffc00fc7947 */ /* 0x000fc0000383ffff */
[----:B------:R-:W-:-:S00]  /*14a0*/  NOP ;  /* 0x0000000000007918 */ /* 0x000fc00000000000 */
        /* <DEDUP_REMOVED lines=13> */
.L_x_1:


//--------------------- .nv.constant0.triton_poi_fused__softmax_1 --------------------------
	.section	.nv.constant0.triton_poi_fused__softmax_1,"a",@progbits
	.sectionflags	@""
	.align	4
.nv.constant0.triton_poi_fused__softmax_1:
	.zero		548
